	.headerflags	@"EF_CUDA_TEXMODE_UNIFIED EF_CUDA_64BIT_ADDRESS EF_CUDA_ACCELERATORS EF_CUDA_SM90 EF_CUDA_VIRTUAL_SM(EF_CUDA_SM90)"
	.elftype	@"ET_EXEC"


//--------------------- .nv.info                  --------------------------
	.section	.nv.info,"",@"SHT_CUDA_INFO"
	.align	4


	//----- nvinfo : EIATTR_REGCOUNT
	.align		4
        /*0000*/ 	.byte	0x04, 0x2f
        /*0002*/ 	.short	(.L_1 - .L_0)
	.align		4
.L_0:
        /*0004*/ 	.word	index@(triton_poi_fused_avg_pool2d_4)
        /*0008*/ 	.word	0x0000001a


	//----- nvinfo : EIATTR_MIN_STACK_SIZE
	.align		4
.L_1:
        /*000c*/ 	.byte	0x04, 0x12
        /*000e*/ 	.short	(.L_3 - .L_2)
	.align		4
.L_2:
        /*0010*/ 	.word	index@(triton_poi_fused_avg_pool2d_4)
        /*0014*/ 	.word	0x00000000


	//----- nvinfo : EIATTR_FRAME_SIZE
	.align		4
.L_3:
        /*0018*/ 	.byte	0x04, 0x11
        /*001a*/ 	.short	(.L_5 - .L_4)
	.align		4
.L_4:
        /*001c*/ 	.word	index@(triton_poi_fused_avg_pool2d_4)
        /*0020*/ 	.word	0x00000000


	//----- nvinfo : EIATTR_MIN_STACK_SIZE
	.align		4
.L_5:
        /*0024*/ 	.byte	0x04, 0x12
        /*0026*/ 	.short	(.L_7 - .L_6)
	.align		4
.L_6:
        /*0028*/ 	.word	index@(triton_poi_fused_avg_pool2d_4)
        /*002c*/ 	.word	0x00000000
.L_7:


//--------------------- .nv.info.triton_poi_fused_avg_pool2d_4 --------------------------
	.section	.nv.info.triton_poi_fused_avg_pool2d_4,"",@"SHT_CUDA_INFO"
	.sectionflags	@""
	.align	4


	//----- nvinfo : EIATTR_CUDA_API_VERSION
	.align		4
        /*0000*/ 	.byte	0x04, 0x37
        /*0002*/ 	.short	(.L_9 - .L_8)
.L_8:
        /*0004*/ 	.word	0x0000007c


	//----- nvinfo : EIATTR_KPARAM_INFO
	.align		4
.L_9:
        /*0008*/ 	.byte	0x04, 0x17
        /*000a*/ 	.short	(.L_11 - .L_10)
.L_10:
        /*000c*/ 	.word	0x00000000
        /*0010*/ 	.short	0x0002
        /*0012*/ 	.short	0x0010
        /*0014*/ 	.byte	0x00, 0xf0, 0x11, 0x00


	//----- nvinfo : EIATTR_KPARAM_INFO
	.align		4
.L_11:
        /*0018*/ 	.byte	0x04, 0x17
        /*001a*/ 	.short	(.L_13 - .L_12)
.L_12:
        /*001c*/ 	.word	0x00000000
        /*0020*/ 	.short	0x0001
        /*0022*/ 	.short	0x0008
        /*0024*/ 	.byte	0x00, 0xf4, 0x21, 0x00


	//----- nvinfo : EIATTR_KPARAM_INFO
	.align		4
.L_13:
        /*0028*/ 	.byte	0x04, 0x17
        /*002a*/ 	.short	(.L_15 - .L_14)
.L_14:
        /*002c*/ 	.word	0x00000000
        /*0030*/ 	.short	0x0000
        /*0032*/ 	.short	0x0000
        /*0034*/ 	.byte	0x00, 0xf4, 0x21, 0x00


	//----- nvinfo : EIATTR_SPARSE_MMA_MASK
	.align		4
.L_15:
        /*0038*/ 	.byte	0x03, 0x50
        /*003a*/ 	.short	0x0000


	//----- nvinfo : EIATTR_MAXREG_COUNT
	.align		4
        /*003c*/ 	.byte	0x03, 0x1b
        /*003e*/ 	.short	0x00ff


	//----- nvinfo : EIATTR_EXIT_INSTR_OFFSETS
	.align		4
        /*0040*/ 	.byte	0x04, 0x1c
        /*0042*/ 	.short	(.L_17 - .L_16)


	//   ....[0]....
.L_16:
        /*0044*/ 	.word	0x00000360


	//   ....[1]....
        /*0048*/ 	.word	0x000003a0


	//----- nvinfo : EIATTR_REQNTID
	.align		4
.L_17:
        /*004c*/ 	.byte	0x04, 0x10
        /*004e*/ 	.short	(.L_19 - .L_18)
.L_18:
        /*0050*/ 	.word	0x00000080
        /*0054*/ 	.word	0x00000001
        /*0058*/ 	.word	0x00000001


	//----- nvinfo : EIATTR_CBANK_PARAM_SIZE
	.align		4
.L_19:
        /*005c*/ 	.byte	0x03, 0x19
        /*005e*/ 	.short	0x0014


	//----- nvinfo : EIATTR_PARAM_CBANK
	.align		4
        /*0060*/ 	.byte	0x04, 0x0a
        /*0062*/ 	.short	(.L_21 - .L_20)
	.align		4
.L_20:
        /*0064*/ 	.word	index@(.nv.constant0.triton_poi_fused_avg_pool2d_4)
        /*0068*/ 	.short	0x0210
        /*006a*/ 	.short	0x0014


	//----- nvinfo : EIATTR_SW_WAR
	.align		4
.L_21:
        /*006c*/ 	.byte	0x04, 0x36
        /*006e*/ 	.short	(.L_23 - .L_22)
.L_22:
        /*0070*/ 	.word	0x00000008
.L_23:


//--------------------- .nv.callgraph             --------------------------
	.section	.nv.callgraph,"",@"SHT_CUDA_CALLGRAPH"
	.align	4
	.sectionentsize	8
	.align		4
        /*0000*/ 	.word	0x00000000
	.align		4
        /*0004*/ 	.word	0xffffffff
	.align		4
        /*0008*/ 	.word	0x00000000
	.align		4
        /*000c*/ 	.word	0xfffffffe
	.align		4
        /*0010*/ 	.word	0x00000000
	.align		4
        /*0014*/ 	.word	0xfffffffd
	.align		4
        /*0018*/ 	.word	0x00000000
	.align		4
        /*001c*/ 	.word	0xfffffffc


//--------------------- .text.triton_poi_fused_avg_pool2d_4 --------------------------
	.section	.text.triton_poi_fused_avg_pool2d_4,"ax",@progbits
	.align	128
        .global         triton_poi_fused_avg_pool2d_4
        .type           triton_poi_fused_avg_pool2d_4,@function
        .size           triton_poi_fused_avg_pool2d_4,(.L_x_1 - triton_poi_fused_avg_pool2d_4)
        .other          triton_poi_fused_avg_pool2d_4,@"STO_CUDA_ENTRY STV_DEFAULT"
triton_poi_fused_avg_pool2d_4:
.text.triton_poi_fused_avg_pool2d_4:
[----:B------:R-:W0:Y:S02]  /*0000*/  LDC R1, c[0x0][0x28] ;  /* 0x00000a00ff017b82 */ /* 0x000e240000000800 */
[----:B------:R-:W1:Y:S01]  /*0010*/  S2R R0, SR_TID.X ;  /* 0x0000000000007919 */ /* 0x000e620000002100 */
[----:B------:R-:W-:Y:S01]  /*0020*/  ULDC.64 UR4, c[0x0][0x208] ;  /* 0x0000820000047ab9 */ /* 0x000fe20000000a00 */
[----:B------:R-:W2:Y:S01]  /*0030*/  S2R R3, SR_CTAID.X ;  /* 0x0000000000037919 */ /* 0x000ea20000002500 */
[----:B-1----:R-:W-:-:S04]  /*0040*/  SHF.L.U32 R0, R0, 0x1, RZ ;  /* 0x0000000100007819 */ /* 0x002fc800000006ff */
[----:B------:R-:W-:Y:S02]  /*0050*/  LOP3.LUT R0, R0, 0xfe, RZ, 0xc0, !PT ;  /* 0x000000fe00007812 */ /* 0x000fe400078ec0ff */
[----:B--2---:R-:W-:-:S03]  /*0060*/  SHF.R.S32.HI R7, RZ, 0x17, R3 ;  /* 0x00000017ff077819 */ /* 0x004fc60000011403 */
[----:B------:R-:W-:Y:S01]  /*0070*/  IMAD R0, R3, 0x100, R0 ;  /* 0x0000010003007824 */ /* 0x000fe200078e0200 */
[----:B------:R-:W-:Y:S01]  /*0080*/  SGXT R7, R7, 0x1 ;  /* 0x000000010707781a */ /* 0x000fe20000000200 */
[----:B------:R-:W1:Y:S03]  /*0090*/  LDC.64 R2, c[0x0][0x210] ;  /* 0x00008400ff027b82 */ /* 0x000e660000000a00 */
[----:B------:R-:W-:Y:S02]  /*00a0*/  IADD3 R4, R0, 0x1, RZ ;  /* 0x0000000100047810 */ /* 0x000fe40007ffe0ff */
[----:B------:R-:W-:Y:S02]  /*00b0*/  SHF.R.S32.HI R5, RZ, 0x1f, R0 ;  /* 0x0000001fff057819 */ /* 0x000fe40000011400 */
[----:B------:R-:W-:Y:S02]  /*00c0*/  LEA.HI R7, R7, R4, RZ, 0x3 ;  /* 0x0000000407077211 */ /* 0x000fe400078f18ff */
[----:B------:R-:W-:-:S02]  /*00d0*/  LEA.HI R5, R5, R0, RZ, 0x3 ;  /* 0x0000000005057211 */ /* 0x000fc400078f18ff */
[----:B------:R-:W-:Y:S02]  /*00e0*/  LOP3.LUT R9, R7, 0x7ffffff8, RZ, 0xc0, !PT ;  /* 0x7ffffff807097812 */ /* 0x000fe400078ec0ff */
[C---:B------:R-:W-:Y:S01]  /*00f0*/  LOP3.LUT R7, R5.reuse, 0x7ffffff8, RZ, 0xc0, !PT ;  /* 0x7ffffff805077812 */ /* 0x040fe200078ec0ff */
[----:B------:R-:W-:Y:S01]  /*0100*/  IMAD.SHL.U32 R5, R5, 0x4, RZ ;  /* 0x0000000405057824 */ /* 0x000fe200078e00ff */
[----:B------:R-:W-:Y:S02]  /*0110*/  IADD3 R9, R4, -R9, RZ ;  /* 0x8000000904097210 */ /* 0x000fe40007ffe0ff */
[C---:B------:R-:W-:Y:S01]  /*0120*/  ISETP.GE.AND P0, PT, R0.reuse, 0x100, PT ;  /* 0x000001000000780c */ /* 0x040fe20003f06270 */
[----:B------:R-:W-:Y:S01]  /*0130*/  IMAD.IADD R7, R0, 0x1, -R7 ;  /* 0x0000000100077824 */ /* 0x000fe200078e0a07 */
[----:B------:R-:W-:-:S04]  /*0140*/  LOP3.LUT R4, R5, 0xffffffe0, RZ, 0xc0, !PT ;  /* 0xffffffe005047812 */ /* 0x000fc800078ec0ff */
[----:B------:R-:W-:Y:S01]  /*0150*/  LEA R5, R7, R4, 0x1 ;  /* 0x0000000407057211 */ /* 0x000fe200078e08ff */
[----:B------:R-:W-:Y:S01]  /*0160*/  IMAD R11, R9, 0x2, R4 ;  /* 0x00000002090b7824 */ /* 0x000fe200078e0204 */
[----:B------:R-:W-:Y:S02]  /*0170*/  CS2R R6, SRZ ;  /* 0x0000000000067805 */ /* 0x000fe4000001ff00 */
[----:B------:R-:W-:Y:S01]  /*0180*/  CS2R R8, SRZ ;  /* 0x0000000000087805 */ /* 0x000fe2000001ff00 */
[----:B------:R-:W-:Y:S01]  /*0190*/  HFMA2.MMA R18, -RZ, RZ, 0, 0 ;  /* 0x00000000ff127435 */ /* 0x000fe200000001ff */
[----:B-1----:R-:W-:Y:S01]  /*01a0*/  IMAD.WIDE R12, R5, 0x4, R2 ;  /* 0x00000004050c7825 */ /* 0x002fe200078e0202 */
[----:B------:R-:W-:-:S03]  /*01b0*/  IADD3 R19, R11, 0x10, RZ ;  /* 0x000000100b137810 */ /* 0x000fc60007ffe0ff */
[--C-:B------:R-:W-:Y:S01]  /*01c0*/  IMAD.WIDE R14, R11, 0x4, R2.reuse ;  /* 0x000000040b0e7825 */ /* 0x100fe200078e0202 */
[----:B------:R-:W-:Y:S01]  /*01d0*/  IADD3 R23, R11, 0x11, RZ ;  /* 0x000000110b177810 */ /* 0x000fe20007ffe0ff */
[----:B------:R-:W2:Y:S02]  /*01e0*/  @!P0 LDG.E.EL R6, desc[UR4][R12.64] ;  /* 0x000000040c068981 */ /* 0x000ea4000c2e1900 */
[C---:B------:R-:W-:Y:S01]  /*01f0*/  VIADD R17, R5.reuse, 0x10 ;  /* 0x0000001005117836 */ /* 0x040fe20000000000 */
[----:B------:R-:W-:Y:S01]  /*0200*/  MOV R20, RZ ;  /* 0x000000ff00147202 */ /* 0x000fe20000000f00 */
[----:B------:R-:W-:Y:S01]  /*0210*/  VIADD R21, R5, 0x11 ;  /* 0x0000001105157836 */ /* 0x000fe20000000000 */
[----:B------:R1:W2:Y:S01]  /*0220*/  @!P0 LDG.E.EL R9, desc[UR4][R12.64+0x4] ;  /* 0x000004040c098981 */ /* 0x0002a2000c2e1900 */
[----:B------:R-:W-:-:S03]  /*0230*/  IMAD.WIDE R4, R17, 0x4, R2 ;  /* 0x0000000411047825 */ /* 0x000fc600078e0202 */
[----:B------:R-:W3:Y:S01]  /*0240*/  @!P0 LDG.E.EL R7, desc[UR4][R14.64] ;  /* 0x000000040e078981 */ /* 0x000ee2000c2e1900 */
[----:B------:R-:W-:-:S03]  /*0250*/  IMAD.WIDE R10, R19, 0x4, R2 ;  /* 0x00000004130a7825 */ /* 0x000fc600078e0202 */
[----:B------:R4:W3:Y:S01]  /*0260*/  @!P0 LDG.E.EL R8, desc[UR4][R14.64+0x4] ;  /* 0x000004040e088981 */ /* 0x0008e2000c2e1900 */
[----:B------:R-:W-:-:S03]  /*0270*/  IMAD.WIDE R16, R23, 0x4, R2 ;  /* 0x0000000417107825 */ /* 0x000fc600078e0202 */
[----:B------:R-:W5:Y:S01]  /*0280*/  @!P0 LDG.E.EL R18, desc[UR4][R4.64] ;  /* 0x0000000404128981 */ /* 0x000f62000c2e1900 */
[----:B-1----:R-:W-:Y:S02]  /*0290*/  IMAD.WIDE R12, R21, 0x4, R2 ;  /* 0x00000004150c7825 */ /* 0x002fe400078e0202 */
[----:B------:R-:W1:Y:S01]  /*02a0*/  LDC.64 R2, c[0x0][0x218] ;  /* 0x00008600ff027b82 */ /* 0x000e620000000a00 */
[----:B------:R-:W5:Y:S01]  /*02b0*/  @!P0 LDG.E.EL R20, desc[UR4][R10.64] ;  /* 0x000000040a148981 */ /* 0x000f62000c2e1900 */
[----:B----4-:R-:W-:-:S06]  /*02c0*/  CS2R R14, SRZ ;  /* 0x00000000000e7805 */ /* 0x010fcc000001ff00 */
[----:B------:R-:W4:Y:S04]  /*02d0*/  @!P0 LDG.E.EL R14, desc[UR4][R12.64] ;  /* 0x000000040c0e8981 */ /* 0x000f28000c2e1900 */
[----:B------:R-:W4:Y:S01]  /*02e0*/  @!P0 LDG.E.EL R15, desc[UR4][R16.64] ;  /* 0x00000004100f8981 */ /* 0x000f22000c2e1900 */
[----:B-1----:R-:W-:-:S04]  /*02f0*/  IMAD.WIDE R2, R0, 0x4, R2 ;  /* 0x0000000400027825 */ /* 0x002fc800078e0202 */
[----:B--2---:R-:W-:Y:S01]  /*0300*/  FADD R9, R9, R6 ;  /* 0x0000000609097221 */ /* 0x004fe20000000000 */
[----:B---3--:R-:W-:-:S03]  /*0310*/  FADD R7, R8, R7 ;  /* 0x0000000708077221 */ /* 0x008fc60000000000 */
[----:B-----5:R-:W-:Y:S01]  /*0320*/  FADD R9, R9, R18 ;  /* 0x0000001209097221 */ /* 0x020fe20000000000 */
[----:B------:R-:W-:-:S03]  /*0330*/  FADD R20, R7, R20 ;  /* 0x0000001407147221 */ /* 0x000fc60000000000 */
[----:B----4-:R-:W-:Y:S01]  /*0340*/  FADD R9, R9, R14 ;  /* 0x0000000e09097221 */ /* 0x010fe20000000000 */
[----:B------:R-:W-:Y:S01]  /*0350*/  FADD R15, R20, R15 ;  /* 0x0000000f140f7221 */ /* 0x000fe20000000000 */
[----:B------:R-:W-:Y:S06]  /*0360*/  @P0 EXIT ;  /* 0x000000000000094d */ /* 0x000fec0003800000 */
[----:B------:R-:W-:Y:S01]  /*0370*/  FMUL R14, R9, 0.25 ;  /* 0x3e800000090e7820 */ /* 0x000fe20000400000 */
[----:B------:R-:W-:-:S05]  /*0380*/  FMUL R15, R15, 0.25 ;  /* 0x3e8000000f0f7820 */ /* 0x000fca0000400000 */
[----:B------:R-:W-:Y:S01]  /*0390*/  STG.E.64 desc[UR4][R2.64], R14 ;  /* 0x0000000e02007986 */ /* 0x000fe2000c101b04 */
[----:B------:R-:W-:Y:S05]  /*03a0*/  EXIT ;  /* 0x000000000000794d */ /* 0x000fea0003800000 */
.L_x_0:
[----:B------:R-:W-:-:S00]  /*03b0*/  BRA `(.L_x_0) ;  /* 0xfffffffc00fc7947 */ /* 0x000fc0000383ffff */
[----:B------:R-:W-:-:S00]  /*03c0*/  NOP ;  /* 0x0000000000007918 */ /* 0x000fc00000000000 */
        /* <DEDUP_REMOVED lines=11> */
.L_x_1:


//--------------------- .nv.constant0.triton_poi_fused_avg_pool2d_4 --------------------------
	.section	.nv.constant0.triton_poi_fused_avg_pool2d_4,"a",@progbits
	.sectionflags	@""
	.align	4
.nv.constant0.triton_poi_fused_avg_pool2d_4:
	.zero		548
